//
// Generated by NVIDIA NVVM Compiler
//
// Compiler Build ID: CL-36424714
// Cuda compilation tools, release 13.0, V13.0.88
// Based on NVVM 20.0.0
//

.version 9.0
.target sm_100
.address_size 64

	// .globl	_Z12HelloFromGPUv
.extern .func  (.param .b32 func_retval0) vprintf
(
	.param .b64 vprintf_param_0,
	.param .b64 vprintf_param_1
)
;
.global .align 1 .b8 $str[23] = {72, 101, 108, 108, 111, 32, 87, 111, 114, 108, 100, 32, 102, 114, 111, 109, 32, 71, 80, 85, 33, 10};

.visible .entry _Z12HelloFromGPUv()
{
	.reg .b32 	%r<3>;
	.reg .b64 	%rd<3>;

	mov.u64 	%rd1, $str;
	cvta.global.u64 	%rd2, %rd1;
	{ // callseq 0, 0
	.param .b64 param0;
	st.param.b64 	[param0], %rd2;
	.param .b64 param1;
	st.param.b64 	[param1], 0;
	.param .b32 retval0;
	call.uni (retval0), 
	vprintf, 
	(
	param0, 
	param1
	);
	ld.param.b32 	%r1, [retval0];
	} // callseq 0
	ret;

}


// ===== COMPILED SASS (sm_100) =====

	.target	sm_100

	.elftype	@"ET_EXEC"


//--------------------- .note.nv.tkinfo           --------------------------
	.section	.note.nv.tkinfo,"",@"SHT_NOTE"
	.sectionflags	@"SHF_NOTE_NV_TKINFO"
	.tkinfo
        /*0018*/ 	.word	0x00000002
        /*0030*/ 	.string	""
        /*0030*/ 	.string	"ptxas"
        /*0030*/ 	.string	"Cuda compilation tools, release 13.0, V13.0.88"
        /*0030*/ 	.string	"Build cuda_13.0.r13.0/compiler.36424714_0"
        /*0030*/ 	.string	"-arch sm_100 -m 64 "



//--------------------- .note.nv.cuinfo           --------------------------
	.section	.note.nv.cuinfo,"",@"SHT_NOTE"
	.sectionflags	@"SHF_NOTE_NV_CUINFO"
        /*0018*/ 	.short	0x0002
        /*001a*/ 	.short	0x0064
        /*001c*/ 	.short	0x0082
	.zero		2


//--------------------- .nv.info                  --------------------------
	.section	.nv.info,"",@"SHT_CUDA_INFO"
	.align	4


	//----- nvinfo : EIATTR_REGCOUNT
	.align		4
        /*0000*/ 	.byte	0x04, 0x2f
        /*0002*/ 	.short	(.L_2 - .L_1)
	.align		4
.L_1:
        /*0004*/ 	.word	index@(_Z12HelloFromGPUv)
        /*0008*/ 	.word	0x00000018


	//----- nvinfo : EIATTR_FRAME_SIZE
	.align		4
.L_2:
        /*000c*/ 	.byte	0x04, 0x11
        /*000e*/ 	.short	(.L_4 - .L_3)
	.align		4
.L_3:
        /*0010*/ 	.word	index@(_Z12HelloFromGPUv)
        /*0014*/ 	.word	0x00000000


	//----- nvinfo : EIATTR_MIN_STACK_SIZE
	.align		4
.L_4:
        /*0018*/ 	.byte	0x04, 0x12
        /*001a*/ 	.short	(.L_6 - .L_5)
	.align		4
.L_5:
        /*001c*/ 	.word	index@(_Z12HelloFromGPUv)
        /*0020*/ 	.word	0x00000000
.L_6:


//--------------------- .nv.compat                --------------------------
	.section	.nv.compat,"",@"SHT_CUDA_COMPAT_INFO"
	.align	4
        /*0000*/ 	.byte	0x02, 0x09, 0x00, 0x00, 0x02, 0x02, 0x01, 0x00, 0x02, 0x05, 0x05, 0x00, 0x03, 0x07, 0x01, 0x01
        /*0010*/ 	.byte	0x02, 0x03, 0x00, 0x00, 0x02, 0x06, 0x01, 0x00, 0x04, 0x0b, 0x08, 0x00, 0x09, 0x00, 0x00, 0x00
        /*0020*/ 	.byte	0x00, 0x00, 0x00, 0x00


//--------------------- .nv.info._Z12HelloFromGPUv --------------------------
	.section	.nv.info._Z12HelloFromGPUv,"",@"SHT_CUDA_INFO"
	.sectionflags	@""
	.align	4


	//----- nvinfo : EIATTR_CUDA_API_VERSION
	.align		4
        /*0000*/ 	.byte	0x04, 0x37
        /*0002*/ 	.short	(.L_8 - .L_7)
.L_7:
        /*0004*/ 	.word	0x00000082


	//----- nvinfo : EIATTR_SPARSE_MMA_MASK
	.align		4
.L_8:
        /*0008*/ 	.byte	0x03, 0x50
        /*000a*/ 	.short	0x0000


	//----- nvinfo : EIATTR_MAXREG_COUNT
	.align		4
        /*000c*/ 	.byte	0x03, 0x1b
        /*000e*/ 	.short	0x00ff


	//----- nvinfo : EIATTR_EXTERNS
	.align		4
        /*0010*/ 	.byte	0x04, 0x0f
        /*0012*/ 	.short	(.L_10 - .L_9)


	//   ....[0]....
	.align		4
.L_9:
        /*0014*/ 	.word	index@(vprintf)


	//----- nvinfo : EIATTR_MERCURY_ISA_VERSION
	.align		4
.L_10:
        /*0018*/ 	.byte	0x03, 0x5f
        /*001a*/ 	.short	0x0101


	//----- nvinfo : EIATTR_VRC_CTA_INIT_COUNT
	.align		4
        /*001c*/ 	.byte	0x02, 0x4a
	.zero		1
	.zero		1


	//----- nvinfo : EIATTR_SYSCALL_OFFSETS
	.align		4
        /*0020*/ 	.byte	0x04, 0x46
        /*0022*/ 	.short	(.L_12 - .L_11)


	//   ....[0]....
.L_11:
        /*0024*/ 	.word	0x00000080


	//----- nvinfo : EIATTR_EXIT_INSTR_OFFSETS
	.align		4
.L_12:
        /*0028*/ 	.byte	0x04, 0x1c
        /*002a*/ 	.short	(.L_14 - .L_13)


	//   ....[0]....
.L_13:
        /*002c*/ 	.word	0x00000090


	//----- nvinfo : EIATTR_SW_WAR
	.align		4
.L_14:
        /*0030*/ 	.byte	0x04, 0x36
        /*0032*/ 	.short	(.L_16 - .L_15)
.L_15:
        /*0034*/ 	.word	0x00000008
.L_16:


//--------------------- .nv.callgraph             --------------------------
	.section	.nv.callgraph,"",@"SHT_CUDA_CALLGRAPH"
	.align	4
	.sectionentsize	8
	.align		4
        /*0000*/ 	.word	0x00000000
	.align		4
        /*0004*/ 	.word	0xffffffff
	.align		4
        /*0008*/ 	.word	index@(_Z12HelloFromGPUv)
	.align		4
        /*000c*/ 	.word	index@(vprintf)
	.align		4
        /*0010*/ 	.word	0x00000000
	.align		4
        /*0014*/ 	.word	0xfffffffe
	.align		4
        /*0018*/ 	.word	0x00000000
	.align		4
        /*001c*/ 	.word	0xfffffffd
	.align		4
        /*0020*/ 	.word	0x00000000
	.align		4
        /*0024*/ 	.word	0xfffffffc


//--------------------- .nv.constant4             --------------------------
	.section	.nv.constant4,"a",@progbits
	.align	8
	.align		8
.nv.constant4:
        /*0000*/ 	.dword	vprintf
	.align		8
        /*0008*/ 	.dword	$str


//--------------------- .text._Z12HelloFromGPUv   --------------------------
	.section	.text._Z12HelloFromGPUv,"ax",@progbits
	.align	128
        .global         _Z12HelloFromGPUv
        .type           _Z12HelloFromGPUv,@function
        .size           _Z12HelloFromGPUv,(.L_x_2 - _Z12HelloFromGPUv)
        .other          _Z12HelloFromGPUv,@"STO_CUDA_ENTRY STV_DEFAULT"
_Z12HelloFromGPUv:
.text._Z12HelloFromGPUv:
[----:B------:R-:W0:Y:S01]  /*0000*/  LDC R1, c[0x0][0x37c] ;  /* 0x0000df00ff017b82 */ /* 0x000e220000000800 */
[----:B------:R-:W-:Y:S01]  /*0010*/  MOV R0, 0x0 ;  /* 0x0000000000007802 */ /* 0x000fe20000000f00 */
[----:B------:R-:W1:Y:S01]  /*0020*/  LDCU.64 UR4, c[0x4][0x8] ;  /* 0x01000100ff0477ac */ /* 0x000e620008000a00 */
[----:B------:R-:W-:-:S05]  /*0030*/  CS2R R6, SRZ ;  /* 0x0000000000067805 */ /* 0x000fca000001ff00 */
[----:B------:R2:W3:Y:S01]  /*0040*/  LDC.64 R2, c[0x4][R0] ;  /* 0x0100000000027b82 */ /* 0x0004e20000000a00 */
[----:B-1----:R-:W-:Y:S02]  /*0050*/  IMAD.U32 R4, RZ, RZ, UR4 ;  /* 0x00000004ff047e24 */ /* 0x002fe4000f8e00ff */
[----:B--2---:R-:W-:-:S07]  /*0060*/  IMAD.U32 R5, RZ, RZ, UR5 ;  /* 0x00000005ff057e24 */ /* 0x004fce000f8e00ff */
[----:B------:R-:W-:-:S07]  /*0070*/  LEPC R20, `(.L_x_0) ;  /* 0x000000001014794e */ /* 0x000fce0000000000 */
[----:B0--3--:R-:W-:Y:S05]  /*0080*/  CALL.ABS.NOINC R2 ;  /* 0x0000000002007343 */ /* 0x009fea0003c00000 */
.L_x_0:
[----:B------:R-:W-:Y:S05]  /*0090*/  EXIT ;  /* 0x000000000000794d */ /* 0x000fea0003800000 */
.L_x_1:
[----:B------:R-:W-:-:S00]  /*00a0*/  BRA `(.L_x_1) ;  /* 0xfffffffc00fc7947 */ /* 0x000fc0000383ffff */
[----:B------:R-:W-:-:S00]  /*00b0*/  NOP ;  /* 0x0000000000007918 */ /* 0x000fc00000000000 */
        /* <DEDUP_REMOVED lines=12> */
.L_x_2:


//--------------------- .nv.global.init           --------------------------
	.section	.nv.global.init,"aw",@progbits
.nv.global.init:
	.type		$str,@object
	.size		$str,(.L_0 - $str)
$str:
        /*0000*/ 	.byte	0x48, 0x65, 0x6c, 0x6c, 0x6f, 0x20, 0x57, 0x6f, 0x72, 0x6c, 0x64, 0x20, 0x66, 0x72, 0x6f, 0x6d
        /*0010*/ 	.byte	0x20, 0x47, 0x50, 0x55, 0x21, 0x0a, 0x00
.L_0:


//--------------------- .nv.shared.reserved.0     --------------------------
	.section	.nv.shared.reserved.0,"aw",@nobits
	.weak		__nv_reservedSMEM_offset_0_alias
	.size		__nv_reservedSMEM_offset_0_alias, 0, 64
	.other		__nv_reservedSMEM_offset_0_alias,@"STO_CUDA_RESERVED_SHARED STV_DEFAULT"
__nv_reservedSMEM_offset_0_alias:
	.zero		0
	.zero		64


//--------------------- .nv.constant0._Z12HelloFromGPUv --------------------------
	.section	.nv.constant0._Z12HelloFromGPUv,"a",@progbits
	.sectionflags	@""
	.align	4
.nv.constant0._Z12HelloFromGPUv:
	.zero		896


//--------------------- SYMBOLS --------------------------

	.type		.nv.reservedSmem.offset0,@object
	.size		.nv.reservedSmem.offset0,0x4
	.type		vprintf,@function
